







.version 7.1
.target sm_52
.address_size 64



.visible .entry _Z9matrixMulPKiS0_Pii(
.param .u64 _Z9matrixMulPKiS0_Pii_param_0,
.param .u64 _Z9matrixMulPKiS0_Pii_param_1,
.param .u64 _Z9matrixMulPKiS0_Pii_param_2,
.param .u32 _Z9matrixMulPKiS0_Pii_param_3
)
{
.reg .pred %p<7>;
.reg .b32 %r<76>;
.reg .b64 %rd<35>;


ld.param.u64 %rd8, [_Z9matrixMulPKiS0_Pii_param_0];
ld.param.u64 %rd7, [_Z9matrixMulPKiS0_Pii_param_1];
ld.param.u64 %rd9, [_Z9matrixMulPKiS0_Pii_param_2];
ld.param.u32 %r29, [_Z9matrixMulPKiS0_Pii_param_3];
cvta.to.global.u64 %rd1, %rd8;
mov.u32 %r1, %ntid.y;
mov.u32 %r2, %ctaid.y;
mov.u32 %r3, %tid.y;
mad.lo.s32 %r30, %r1, %r2, %r3;
mov.u32 %r4, %ntid.x;
mov.u32 %r5, %ctaid.x;
mov.u32 %r6, %tid.x;
mad.lo.s32 %r7, %r4, %r5, %r6;
mul.lo.s32 %r8, %r30, %r29;
add.s32 %r31, %r7, %r8;
cvta.to.global.u64 %rd10, %rd9;
mul.wide.s32 %rd11, %r31, 4;
add.s64 %rd2, %rd10, %rd11;
mov.u32 %r67, 0;
st.global.u32 [%rd2], %r67;
setp.lt.s32	%p1, %r29, 1;
@%p1 bra BB0_12;

and.b32 %r39, %r29, 3;
setp.eq.s32	%p2, %r39, 0;
@%p2 bra BB0_2;

setp.eq.s32	%p3, %r39, 1;
@%p3 bra BB0_4;
bra.uni BB0_5;

BB0_4:
mov.u32 %r70, %r67;
bra.uni BB0_8;

BB0_2:
mov.u32 %r75, %r67;
bra.uni BB0_9;

BB0_5:
setp.eq.s32	%p4, %r39, 2;
mov.u32 %r68, %r67;
@%p4 bra BB0_7;

mul.wide.s32 %rd12, %r8, 4;
add.s64 %rd13, %rd1, %rd12;
cvta.to.global.u64 %rd14, %rd7;
mul.wide.s32 %rd15, %r7, 4;
add.s64 %rd16, %rd14, %rd15;
ld.global.u32 %r41, [%rd16];
ld.global.u32 %r42, [%rd13];
mul.lo.s32 %r67, %r41, %r42;
st.global.u32 [%rd2], %r67;
mov.u32 %r68, 1;

BB0_7:
add.s32 %r43, %r68, %r8;
mul.wide.s32 %rd17, %r43, 4;
add.s64 %rd18, %rd1, %rd17;
neg.s32 %r44, %r68;
and.b32 %r45, %r44, %r29;
add.s32 %r46, %r45, %r7;
cvta.to.global.u64 %rd19, %rd7;
mul.wide.s32 %rd20, %r46, 4;
add.s64 %rd21, %rd19, %rd20;
ld.global.u32 %r47, [%rd21];
ld.global.u32 %r48, [%rd18];
mad.lo.s32 %r67, %r47, %r48, %r67;
st.global.u32 [%rd2], %r67;
add.s32 %r70, %r68, 1;

BB0_8:
add.s32 %r49, %r70, %r8;
mul.wide.s32 %rd22, %r49, 4;
add.s64 %rd23, %rd1, %rd22;
mad.lo.s32 %r50, %r70, %r29, %r7;
cvta.to.global.u64 %rd24, %rd7;
mul.wide.s32 %rd25, %r50, 4;
add.s64 %rd26, %rd24, %rd25;
ld.global.u32 %r51, [%rd26];
ld.global.u32 %r52, [%rd23];
mad.lo.s32 %r67, %r51, %r52, %r67;
st.global.u32 [%rd2], %r67;
add.s32 %r75, %r70, 1;

BB0_9:
setp.lt.u32	%p5, %r29, 4;
@%p5 bra BB0_12;

shl.b32 %r20, %r29, 2;
mad.lo.s32 %r54, %r29, %r30, %r75;
mul.wide.s32 %rd27, %r54, 4;
add.s64 %rd34, %rd1, %rd27;
mad.lo.s32 %r73, %r75, %r29, %r7;
cvta.to.global.u64 %rd4, %rd7;

BB0_11:
mul.wide.s32 %rd28, %r73, 4;
add.s64 %rd29, %rd4, %rd28;
ld.global.u32 %r56, [%rd29];
ld.global.u32 %r57, [%rd34];
mad.lo.s32 %r58, %r56, %r57, %r67;
st.global.u32 [%rd2], %r58;
cvt.s64.s32	%rd30, %r20;
add.s64 %rd31, %rd29, %rd30;
ld.global.u32 %r59, [%rd31];
ld.global.u32 %r60, [%rd34+4];
mad.lo.s32 %r61, %r59, %r60, %r58;
st.global.u32 [%rd2], %r61;
add.s64 %rd32, %rd31, %rd30;
ld.global.u32 %r62, [%rd32];
ld.global.u32 %r63, [%rd34+8];
mad.lo.s32 %r64, %r62, %r63, %r61;
st.global.u32 [%rd2], %r64;
add.s64 %rd33, %rd32, %rd30;
ld.global.u32 %r65, [%rd33];
ld.global.u32 %r66, [%rd34+12];
mad.lo.s32 %r67, %r65, %r66, %r64;
st.global.u32 [%rd2], %r67;
add.s64 %rd34, %rd34, 16;
add.s32 %r73, %r73, %r20;
add.s32 %r75, %r75, 4;
setp.lt.s32	%p6, %r75, %r29;
@%p6 bra BB0_11;

BB0_12:
ret;
}




// ===== COMPILED SASS (sm_100) =====

	.target	sm_100

	.elftype	@"ET_EXEC"


//--------------------- .note.nv.tkinfo           --------------------------
	.section	.note.nv.tkinfo,"",@"SHT_NOTE"
	.sectionflags	@"SHF_NOTE_NV_TKINFO"
	.tkinfo
        /*0018*/ 	.word	0x00000002
        /*0030*/ 	.string	""
        /*0030*/ 	.string	"ptxas"
        /*0030*/ 	.string	"Cuda compilation tools, release 13.0, V13.0.88"
        /*0030*/ 	.string	"Build cuda_13.0.r13.0/compiler.36424714_0"
        /*0030*/ 	.string	"-arch sm_100 "



//--------------------- .note.nv.cuinfo           --------------------------
	.section	.note.nv.cuinfo,"",@"SHT_NOTE"
	.sectionflags	@"SHF_NOTE_NV_CUINFO"
        /*0018*/ 	.short	0x0002
        /*001a*/ 	.short	0x0034
        /*001c*/ 	.short	0x0082
	.zero		2


//--------------------- .nv.info                  --------------------------
	.section	.nv.info,"",@"SHT_CUDA_INFO"
	.align	4


	//----- nvinfo : EIATTR_REGCOUNT
	.align		4
        /*0000*/ 	.byte	0x04, 0x2f
        /*0002*/ 	.short	(.L_1 - .L_0)
	.align		4
.L_0:
        /*0004*/ 	.word	index@(_Z9matrixMulPKiS0_Pii)
        /*0008*/ 	.word	0x0000001c


	//----- nvinfo : EIATTR_FRAME_SIZE
	.align		4
.L_1:
        /*000c*/ 	.byte	0x04, 0x11
        /*000e*/ 	.short	(.L_3 - .L_2)
	.align		4
.L_2:
        /*0010*/ 	.word	index@(_Z9matrixMulPKiS0_Pii)
        /*0014*/ 	.word	0x00000000


	//----- nvinfo : EIATTR_MIN_STACK_SIZE
	.align		4
.L_3:
        /*0018*/ 	.byte	0x04, 0x12
        /*001a*/ 	.short	(.L_5 - .L_4)
	.align		4
.L_4:
        /*001c*/ 	.word	index@(_Z9matrixMulPKiS0_Pii)
        /*0020*/ 	.word	0x00000000
.L_5:


//--------------------- .nv.compat                --------------------------
	.section	.nv.compat,"",@"SHT_CUDA_COMPAT_INFO"
	.align	4
        /*0000*/ 	.byte	0x02, 0x09, 0x00, 0x00, 0x02, 0x02, 0x01, 0x00, 0x02, 0x05, 0x05, 0x00, 0x03, 0x07, 0x01, 0x01
        /*0010*/ 	.byte	0x02, 0x03, 0x00, 0x00, 0x02, 0x06, 0x01, 0x00, 0x04, 0x0b, 0x08, 0x00, 0x09, 0x00, 0x00, 0x00
        /*0020*/ 	.byte	0x00, 0x00, 0x00, 0x00


//--------------------- .nv.info._Z9matrixMulPKiS0_Pii --------------------------
	.section	.nv.info._Z9matrixMulPKiS0_Pii,"",@"SHT_CUDA_INFO"
	.sectionflags	@""
	.align	4


	//----- nvinfo : EIATTR_CUDA_API_VERSION
	.align		4
        /*0000*/ 	.byte	0x04, 0x37
        /*0002*/ 	.short	(.L_7 - .L_6)
.L_6:
        /*0004*/ 	.word	0x00000082


	//----- nvinfo : EIATTR_KPARAM_INFO
	.align		4
.L_7:
        /*0008*/ 	.byte	0x04, 0x17
        /*000a*/ 	.short	(.L_9 - .L_8)
.L_8:
        /*000c*/ 	.word	0x00000000
        /*0010*/ 	.short	0x0003
        /*0012*/ 	.short	0x0018
        /*0014*/ 	.byte	0x00, 0xf0, 0x11, 0x00


	//----- nvinfo : EIATTR_KPARAM_INFO
	.align		4
.L_9:
        /*0018*/ 	.byte	0x04, 0x17
        /*001a*/ 	.short	(.L_11 - .L_10)
.L_10:
        /*001c*/ 	.word	0x00000000
        /*0020*/ 	.short	0x0002
        /*0022*/ 	.short	0x0010
        /*0024*/ 	.byte	0x00, 0xf0, 0x21, 0x00


	//----- nvinfo : EIATTR_KPARAM_INFO
	.align		4
.L_11:
        /*0028*/ 	.byte	0x04, 0x17
        /*002a*/ 	.short	(.L_13 - .L_12)
.L_12:
        /*002c*/ 	.word	0x00000000
        /*0030*/ 	.short	0x0001
        /*0032*/ 	.short	0x0008
        /*0034*/ 	.byte	0x00, 0xf0, 0x21, 0x00


	//----- nvinfo : EIATTR_KPARAM_INFO
	.align		4
.L_13:
        /*0038*/ 	.byte	0x04, 0x17
        /*003a*/ 	.short	(.L_15 - .L_14)
.L_14:
        /*003c*/ 	.word	0x00000000
        /*0040*/ 	.short	0x0000
        /*0042*/ 	.short	0x0000
        /*0044*/ 	.byte	0x00, 0xf0, 0x21, 0x00


	//----- nvinfo : EIATTR_SPARSE_MMA_MASK
	.align		4
.L_15:
        /*0048*/ 	.byte	0x03, 0x50
        /*004a*/ 	.short	0x0000


	//----- nvinfo : EIATTR_MAXREG_COUNT
	.align		4
        /*004c*/ 	.byte	0x03, 0x1b
        /*004e*/ 	.short	0x00ff


	//----- nvinfo : EIATTR_MERCURY_ISA_VERSION
	.align		4
        /*0050*/ 	.byte	0x03, 0x5f
        /*0052*/ 	.short	0x0101


	//----- nvinfo : EIATTR_VRC_CTA_INIT_COUNT
	.align		4
        /*0054*/ 	.byte	0x02, 0x4a
	.zero		1
	.zero		1


	//----- nvinfo : EIATTR_EXIT_INSTR_OFFSETS
	.align		4
        /*0058*/ 	.byte	0x04, 0x1c
        /*005a*/ 	.short	(.L_17 - .L_16)


	//   ....[0]....
.L_16:
        /*005c*/ 	.word	0x00000110


	//   ....[1]....
        /*0060*/ 	.word	0x000003d0


	//   ....[2]....
        /*0064*/ 	.word	0x00000ed0


	//   ....[3]....
        /*0068*/ 	.word	0x00001070


	//----- nvinfo : EIATTR_CBANK_PARAM_SIZE
	.align		4
.L_17:
        /*006c*/ 	.byte	0x03, 0x19
        /*006e*/ 	.short	0x001c


	//----- nvinfo : EIATTR_PARAM_CBANK
	.align		4
        /*0070*/ 	.byte	0x04, 0x0a
        /*0072*/ 	.short	(.L_19 - .L_18)
	.align		4
.L_18:
        /*0074*/ 	.word	index@(.nv.constant0._Z9matrixMulPKiS0_Pii)
        /*0078*/ 	.short	0x0380
        /*007a*/ 	.short	0x001c


	//----- nvinfo : EIATTR_SW_WAR
	.align		4
.L_19:
        /*007c*/ 	.byte	0x04, 0x36
        /*007e*/ 	.short	(.L_21 - .L_20)
.L_20:
        /*0080*/ 	.word	0x00000008
.L_21:


//--------------------- .nv.callgraph             --------------------------
	.section	.nv.callgraph,"",@"SHT_CUDA_CALLGRAPH"
	.align	4
	.sectionentsize	8
	.align		4
        /*0000*/ 	.word	0x00000000
	.align		4
        /*0004*/ 	.word	0xffffffff
	.align		4
        /*0008*/ 	.word	0x00000000
	.align		4
        /*000c*/ 	.word	0xfffffffe
	.align		4
        /*0010*/ 	.word	0x00000000
	.align		4
        /*0014*/ 	.word	0xfffffffd
	.align		4
        /*0018*/ 	.word	0x00000000
	.align		4
        /*001c*/ 	.word	0xfffffffc


//--------------------- .text._Z9matrixMulPKiS0_Pii --------------------------
	.section	.text._Z9matrixMulPKiS0_Pii,"ax",@progbits
	.align	128
        .global         _Z9matrixMulPKiS0_Pii
        .type           _Z9matrixMulPKiS0_Pii,@function
        .size           _Z9matrixMulPKiS0_Pii,(.L_x_8 - _Z9matrixMulPKiS0_Pii)
        .other          _Z9matrixMulPKiS0_Pii,@"STO_CUDA_ENTRY STV_DEFAULT"
_Z9matrixMulPKiS0_Pii:
.text._Z9matrixMulPKiS0_Pii:
[----:B------:R-:W-:Y:S01]  /*0000*/  LDC R1, c[0x0][0x37c] ;  /* 0x0000df00ff017b82 */ /* 0x000fe20000000800 */
[----:B------:R-:W0:Y:S07]  /*0010*/  S2R R5, SR_CTAID.Y ;  /* 0x0000000000057919 */ /* 0x000e2e0000002600 */
[----:B------:R-:W1:Y:S01]  /*0020*/  LDC R0, c[0x0][0x398] ;  /* 0x0000e600ff007b82 */ /* 0x000e620000000800 */
[----:B------:R-:W0:Y:S01]  /*0030*/  LDCU UR4, c[0x0][0x364] ;  /* 0x00006c80ff0477ac */ /* 0x000e220008000800 */
[----:B------:R-:W0:Y:S01]  /*0040*/  S2R R4, SR_TID.Y ;  /* 0x0000000000047919 */ /* 0x000e220000002200 */
[----:B------:R-:W2:Y:S01]  /*0050*/  LDCU UR6, c[0x0][0x360] ;  /* 0x00006c00ff0677ac */ /* 0x000ea20008000800 */
[----:B------:R-:W2:Y:S04]  /*0060*/  S2R R13, SR_CTAID.X ;  /* 0x00000000000d7919 */ /* 0x000ea80000002500 */
[----:B------:R-:W3:Y:S01]  /*0070*/  LDC.64 R2, c[0x0][0x390] ;  /* 0x0000e400ff027b82 */ /* 0x000ee20000000a00 */
[----:B------:R-:W2:Y:S01]  /*0080*/  S2R R6, SR_TID.X ;  /* 0x0000000000067919 */ /* 0x000ea20000002100 */
[----:B-1----:R-:W-:Y:S01]  /*0090*/  ISETP.GE.AND P0, PT, R0, 0x1, PT ;  /* 0x000000010000780c */ /* 0x002fe20003f06270 */
[----:B0-----:R-:W-:Y:S01]  /*00a0*/  IMAD R5, R5, UR4, R4 ;  /* 0x0000000405057c24 */ /* 0x001fe2000f8e0204 */
[----:B------:R-:W0:Y:S03]  /*00b0*/  LDCU.64 UR4, c[0x0][0x358] ;  /* 0x00006b00ff0477ac */ /* 0x000e260008000a00 */
[----:B------:R-:W-:-:S02]  /*00c0*/  IMAD R4, R5, R0, RZ ;  /* 0x0000000005047224 */ /* 0x000fc400078e02ff */
[----:B--2---:R-:W-:-:S05]  /*00d0*/  IMAD R13, R13, UR6, R6 ;  /* 0x000000060d0d7c24 */ /* 0x004fca000f8e0206 */
[----:B------:R-:W-:-:S05]  /*00e0*/  IADD3 R7, PT, PT, R13, R4, RZ ;  /* 0x000000040d077210 */ /* 0x000fca0007ffe0ff */
[----:B---3--:R-:W-:-:S05]  /*00f0*/  IMAD.WIDE R2, R7, 0x4, R2 ;  /* 0x0000000407027825 */ /* 0x008fca00078e0202 */
[----:B0-----:R0:W-:Y:S01]  /*0100*/  STG.E desc[UR4][R2.64], RZ ;  /* 0x000000ff02007986 */ /* 0x0011e2000c101904 */
[----:B------:R-:W-:Y:S05]  /*0110*/  @!P0 EXIT ;  /* 0x000000000000894d */ /* 0x000fea0003800000 */
[----:B------:R-:W-:Y:S01]  /*0120*/  LOP3.LUT P0, R10, R0, 0x3, RZ, 0xc0, !PT ;  /* 0x00000003000a7812 */ /* 0x000fe2000780c0ff */
[----:B------:R-:W-:-:S12]  /*0130*/  IMAD.MOV.U32 R11, RZ, RZ, RZ ;  /* 0x000000ffff0b7224 */ /* 0x000fd800078e00ff */
[----:B------:R-:W-:Y:S05]  /*0140*/  @!P0 BRA `(.L_x_0) ;  /* 0x0000000000988947 */ /* 0x000fea0003800000 */
[----:B------:R-:W-:-:S13]  /*0150*/  ISETP.NE.AND P0, PT, R10, 0x1, PT ;  /* 0x000000010a00780c */ /* 0x000fda0003f05270 */
[----:B------:R-:W-:Y:S05]  /*0160*/  @!P0 BRA `(.L_x_1) ;  /* 0x00000000005c8947 */ /* 0x000fea0003800000 */
[----:B------:R-:W1:Y:S01]  /*0170*/  LDC.64 R8, c[0x0][0x380] ;  /* 0x0000e000ff087b82 */ /* 0x000e620000000a00 */
[----:B------:R-:W-:-:S07]  /*0180*/  ISETP.NE.AND P0, PT, R10, 0x2, PT ;  /* 0x000000020a00780c */ /* 0x000fce0003f05270 */
[----:B------:R-:W2:Y:S06]  /*0190*/  LDC.64 R6, c[0x0][0x388] ;  /* 0x0000e200ff067b82 */ /* 0x000eac0000000a00 */
[----:B-1----:R-:W-:-:S06]  /*01a0*/  @P0 IMAD.WIDE R14, R4, 0x4, R8 ;  /* 0x00000004040e0825 */ /* 0x002fcc00078e0208 */
[----:B------:R-:W3:Y:S01]  /*01b0*/  @P0 LDG.E R15, desc[UR4][R14.64] ;  /* 0x000000040e0f0981 */ /* 0x000ee2000c1e1900 */
[----:B--2---:R-:W-:-:S06]  /*01c0*/  @P0 IMAD.WIDE R16, R13, 0x4, R6 ;  /* 0x000000040d100825 */ /* 0x004fcc00078e0206 */
[----:B------:R-:W3:Y:S01]  /*01d0*/  @P0 LDG.E R16, desc[UR4][R16.64] ;  /* 0x0000000410100981 */ /* 0x000ee2000c1e1900 */
[----:B------:R-:W-:Y:S02]  /*01e0*/  HFMA2 R19, -RZ, RZ, 0, 0 ;  /* 0x00000000ff137431 */ /* 0x000fe400000001ff */
[----:B------:R-:W-:-:S05]  /*01f0*/  @P0 IMAD.MOV.U32 R19, RZ, RZ, 0x1 ;  /* 0x00000001ff130424 */ /* 0x000fca00078e00ff */
[----:B------:R-:W-:-:S04]  /*0200*/  IADD3 R21, PT, PT, -R19, RZ, RZ ;  /* 0x000000ff13157210 */ /* 0x000fc80007ffe1ff */
[----:B------:R-:W-:Y:S01]  /*0210*/  LOP3.LUT R10, R21, R0, RZ, 0xc0, !PT ;  /* 0x00000000150a7212 */ /* 0x000fe200078ec0ff */
[----:B------:R-:W-:-:S03]  /*0220*/  IMAD.IADD R21, R4, 0x1, R19 ;  /* 0x0000000104157824 */ /* 0x000fc600078e0213 */
[----:B------:R-:W-:Y:S01]  /*0230*/  IADD3 R23, PT, PT, R13, R10, RZ ;  /* 0x0000000a0d177210 */ /* 0x000fe20007ffe0ff */
[----:B------:R-:W-:-:S04]  /*0240*/  IMAD.WIDE R8, R21, 0x4, R8 ;  /* 0x0000000415087825 */ /* 0x000fc800078e0208 */
[----:B------:R-:W-:-:S04]  /*0250*/  IMAD.WIDE R6, R23, 0x4, R6 ;  /* 0x0000000417067825 */ /* 0x000fc800078e0206 */
[----:B---3--:R-:W-:-:S05]  /*0260*/  @P0 IMAD R11, R16, R15, RZ ;  /* 0x0000000f100b0224 */ /* 0x008fca00078e02ff */
[----:B------:R1:W-:Y:S04]  /*0270*/  @P0 STG.E desc[UR4][R2.64], R11 ;  /* 0x0000000b02000986 */ /* 0x0003e8000c101904 */
[----:B------:R-:W1:Y:S04]  /*0280*/  LDG.E R8, desc[UR4][R8.64] ;  /* 0x0000000408087981 */ /* 0x000e68000c1e1900 */
[----:B------:R-:W1:Y:S01]  /*0290*/  LDG.E R6, desc[UR4][R6.64] ;  /* 0x0000000406067981 */ /* 0x000e62000c1e1900 */
[----:B------:R-:W-:Y:S02]  /*02a0*/  VIADD R17, R19, 0x1 ;  /* 0x0000000113117836 */ /* 0x000fe40000000000 */
[----:B-1----:R-:W-:-:S05]  /*02b0*/  IMAD R11, R6, R8, R11 ;  /* 0x00000008060b7224 */ /* 0x002fca00078e020b */
[----:B------:R1:W-:Y:S01]  /*02c0*/  STG.E desc[UR4][R2.64], R11 ;  /* 0x0000000b02007986 */ /* 0x0003e2000c101904 */
[----:B------:R-:W-:Y:S05]  /*02d0*/  BRA `(.L_x_2) ;  /* 0x0000000000047947 */ /* 0x000fea0003800000 */
.L_x_1:
[----:B------:R-:W-:-:S07]  /*02e0*/  MOV R17, RZ ;  /* 0x000000ff00117202 */ /* 0x000fce0000000f00 */
.L_x_2:
[----:B------:R-:W2:Y:S01]  /*02f0*/  LDC.64 R6, c[0x0][0x380] ;  /* 0x0000e000ff067b82 */ /* 0x000ea20000000a00 */
[----:B------:R-:W-:Y:S02]  /*0300*/  IMAD.IADD R9, R4, 0x1, R17 ;  /* 0x0000000104097824 */ /* 0x000fe400078e0211 */
[----:B------:R-:W-:-:S05]  /*0310*/  IMAD R19, R17, R0, R13 ;  /* 0x0000000011137224 */ /* 0x000fca00078e020d */
[----:B------:R-:W3:Y:S01]  /*0320*/  LDC.64 R14, c[0x0][0x388] ;  /* 0x0000e200ff0e7b82 */ /* 0x000ee20000000a00 */
[----:B--2---:R-:W-:-:S06]  /*0330*/  IMAD.WIDE R6, R9, 0x4, R6 ;  /* 0x0000000409067825 */ /* 0x004fcc00078e0206 */
[----:B------:R-:W1:Y:S01]  /*0340*/  LDG.E R6, desc[UR4][R6.64] ;  /* 0x0000000406067981 */ /* 0x000e62000c1e1900 */
[----:B---3--:R-:W-:-:S06]  /*0350*/  IMAD.WIDE R14, R19, 0x4, R14 ;  /* 0x00000004130e7825 */ /* 0x008fcc00078e020e */
[----:B------:R-:W1:Y:S01]  /*0360*/  LDG.E R14, desc[UR4][R14.64] ;  /* 0x000000040e0e7981 */ /* 0x000e62000c1e1900 */
[----:B------:R-:W-:Y:S01]  /*0370*/  IADD3 R9, PT, PT, R17, 0x1, RZ ;  /* 0x0000000111097810 */ /* 0x000fe20007ffe0ff */
[----:B-1----:R-:W-:-:S05]  /*0380*/  IMAD R11, R14, R6, R11 ;  /* 0x000000060e0b7224 */ /* 0x002fca00078e020b */
[----:B------:R1:W-:Y:S01]  /*0390*/  STG.E desc[UR4][R2.64], R11 ;  /* 0x0000000b02007986 */ /* 0x0003e2000c101904 */
[----:B------:R-:W-:Y:S05]  /*03a0*/  BRA `(.L_x_3) ;  /* 0x0000000000047947 */ /* 0x000fea0003800000 */
.L_x_0:
[----:B------:R-:W-:-:S07]  /*03b0*/  IMAD.MOV.U32 R9, RZ, RZ, RZ ;  /* 0x000000ffff097224 */ /* 0x000fce00078e00ff */
.L_x_3:
[----:B------:R-:W-:-:S13]  /*03c0*/  ISETP.GE.U32.AND P0, PT, R0, 0x4, PT ;  /* 0x000000040000780c */ /* 0x000fda0003f06070 */
[----:B------:R-:W-:Y:S05]  /*03d0*/  @!P0 EXIT ;  /* 0x000000000000894d */ /* 0x000fea0003800000 */
[----:B------:R-:W2:Y:S01]  /*03e0*/  LDC.64 R6, c[0x0][0x380] ;  /* 0x0000e000ff067b82 */ /* 0x000ea20000000a00 */
[-C--:B------:R-:W-:Y:S01]  /*03f0*/  IADD3 R4, PT, PT, -R9, R0.reuse, RZ ;  /* 0x0000000009047210 */ /* 0x080fe20007ffe1ff */
[-C--:B------:R-:W-:Y:S01]  /*0400*/  IMAD R5, R5, R0.reuse, R9 ;  /* 0x0000000005057224 */ /* 0x080fe200078e0209 */
[----:B------:R-:W-:Y:S01]  /*0410*/  PLOP3.LUT P0, PT, PT, PT, PT, 0x80, 0x8 ;  /* 0x000000000008781c */ /* 0x000fe20003f0f070 */
[----:B------:R-:W-:Y:S01]  /*0420*/  IMAD R13, R9, R0, R13 ;  /* 0x00000000090d7224 */ /* 0x000fe200078e020d */
[----:B------:R-:W-:Y:S02]  /*0430*/  ISETP.GT.AND P1, PT, R4, 0xc, PT ;  /* 0x0000000c0400780c */ /* 0x000fe40003f24270 */
[----:B------:R-:W-:Y:S01]  /*0440*/  SHF.L.U32 R10, R0, 0x2, RZ ;  /* 0x00000002000a7819 */ /* 0x000fe200000006ff */
[----:B--2---:R-:W-:-:S10]  /*0450*/  IMAD.WIDE R4, R5, 0x4, R6 ;  /* 0x0000000405047825 */ /* 0x004fd400078e0206 */
[----:B------:R-:W-:Y:S05]  /*0460*/  @!P1 BRA `(.L_x_4) ;  /* 0x0000000400ac9947 */ /* 0x000fea0003800000 */
[----:B------:R-:W-:Y:S01]  /*0470*/  PLOP3.LUT P0, PT, PT, PT, PT, 0x8, 0x80 ;  /* 0x000000000080781c */ /* 0x000fe20003f0e170 */
[----:B------:R-:W-:Y:S01]  /*0480*/  VIADD R12, R0, 0xfffffff4 ;  /* 0xfffffff4000c7836 */ /* 0x000fe20000000000 */
[----:B------:R-:W-:-:S11]  /*0490*/  SHF.R.S32.HI R8, RZ, 0x1f, R10 ;  /* 0x0000001fff087819 */ /* 0x000fd6000001140a */
.L_x_5:
[----:B--2---:R-:W2:Y:S01]  /*04a0*/  LDC.64 R6, c[0x0][0x388] ;  /* 0x0000e200ff067b82 */ /* 0x004ea20000000a00 */
[----:B------:R-:W1:Y:S01]  /*04b0*/  LDG.E R17, desc[UR4][R4.64] ;  /* 0x0000000404117981 */ /* 0x000e62000c1e1900 */
[----:B--2---:R-:W-:-:S05]  /*04c0*/  IMAD.WIDE R18, R13, 0x4, R6 ;  /* 0x000000040d127825 */ /* 0x004fca00078e0206 */
[----:B------:R-:W1:Y:S01]  /*04d0*/  LDG.E R16, desc[UR4][R18.64] ;  /* 0x0000000412107981 */ /* 0x000e62000c1e1900 */
[----:B------:R-:W-:-:S04]  /*04e0*/  IADD3 R14, P1, PT, R10, R18, RZ ;  /* 0x000000120a0e7210 */ /* 0x000fc80007f3e0ff */
[----:B------:R-:W-:Y:S01]  /*04f0*/  IADD3.X R15, PT, PT, R19, R8, RZ, P1, !PT ;  /* 0x00000008130f7210 */ /* 0x000fe20000ffe4ff */
[----:B-1----:R-:W-:-:S05]  /*0500*/  IMAD R11, R16, R17, R11 ;  /* 0x00000011100b7224 */ /* 0x002fca00078e020b */
[----:B------:R1:W-:Y:S04]  /*0510*/  STG.E desc[UR4][R2.64], R11 ;  /* 0x0000000b02007986 */ /* 0x0003e8000c101904 */
[----:B------:R-:W2:Y:S04]  /*0520*/  LDG.E R20, desc[UR4][R14.64] ;  /* 0x000000040e147981 */ /* 0x000ea8000c1e1900 */
[----:B------:R-:W2:Y:S01]  /*0530*/  LDG.E R21, desc[UR4][R4.64+0x4] ;  /* 0x0000040404157981 */ /* 0x000ea2000c1e1900 */
[----:B------:R-:W-:-:S04]  /*0540*/  IADD3 R16, P1, PT, R10, R14, RZ ;  /* 0x0000000e0a107210 */ /* 0x000fc80007f3e0ff */
[----:B------:R-:W-:Y:S01]  /*0550*/  IADD3.X R17, PT, PT, R8, R15, RZ, P1, !PT ;  /* 0x0000000f08117210 */ /* 0x000fe20000ffe4ff */
[----:B--2---:R-:W-:-:S05]  /*0560*/  IMAD R23, R20, R21, R11 ;  /* 0x0000001514177224 */ /* 0x004fca00078e020b */
[----:B------:R-:W-:Y:S04]  /*0570*/  STG.E desc[UR4][R2.64], R23 ;  /* 0x0000001702007986 */ /* 0x000fe8000c101904 */
[----:B------:R-:W1:Y:S04]  /*0580*/  LDG.E R18, desc[UR4][R16.64] ;  /* 0x0000000410127981 */ /* 0x000e68000c1e1900 */
[----:B------:R-:W1:Y:S01]  /*0590*/  LDG.E R19, desc[UR4][R4.64+0x8] ;  /* 0x0000080404137981 */ /* 0x000e62000c1e1900 */
[----:B------:R-:W-:-:S05]  /*05a0*/  IADD3 R20, P1, PT, R10, R16, RZ ;  /* 0x000000100a147210 */ /* 0x000fca0007f3e0ff */
[----:B------:R-:W-:Y:S02]  /*05b0*/  IMAD.X R21, R8, 0x1, R17, P1 ;  /* 0x0000000108157824 */ /* 0x000fe400008e0611 */
[----:B-1----:R-:W-:-:S05]  /*05c0*/  IMAD R11, R18, R19, R23 ;  /* 0x00000013120b7224 */ /* 0x002fca00078e0217 */
[----:B------:R1:W-:Y:S04]  /*05d0*/  STG.E desc[UR4][R2.64], R11 ;  /* 0x0000000b02007986 */ /* 0x0003e8000c101904 */
[----:B------:R-:W2:Y:S04]  /*05e0*/  LDG.E R20, desc[UR4][R20.64] ;  /* 0x0000000414147981 */ /* 0x000ea8000c1e1900 */
[----:B------:R-:W2:Y:S01]  /*05f0*/  LDG.E R14, desc[UR4][R4.64+0xc] ;  /* 0x00000c04040e7981 */ /* 0x000ea2000c1e1900 */
[----:B------:R-:W-:-:S05]  /*0600*/  IADD3 R13, PT, PT, R10, R13, RZ ;  /* 0x0000000d0a0d7210 */ /* 0x000fca0007ffe0ff */
[----:B------:R-:W-:-:S04]  /*0610*/  IMAD.WIDE R18, R13, 0x4, R6 ;  /* 0x000000040d127825 */ /* 0x000fc800078e0206 */
[----:B--2---:R-:W-:-:S05]  /*0620*/  IMAD R25, R20, R14, R11 ;  /* 0x0000000e14197224 */ /* 0x004fca00078e020b */
[----:B------:R-:W-:Y:S04]  /*0630*/  STG.E desc[UR4][R2.64], R25 ;  /* 0x0000001902007986 */ /* 0x000fe8000c101904 */
[----:B------:R-:W1:Y:S04]  /*0640*/  LDG.E R17, desc[UR4][R4.64+0x10] ;  /* 0x0000100404117981 */ /* 0x000e68000c1e1900 */
[----:B------:R-:W1:Y:S01]  /*0650*/  LDG.E R16, desc[UR4][R18.64] ;  /* 0x0000000412107981 */ /* 0x000e62000c1e1900 */
[----:B------:R-:W-:-:S04]  /*0660*/  IADD3 R14, P1, PT, R10, R18, RZ ;  /* 0x000000120a0e7210 */ /* 0x000fc80007f3e0ff */
[----:B------:R-:W-:Y:S01]  /*0670*/  IADD3.X R15, PT, PT, R19, R8, RZ, P1, !PT ;  /* 0x00000008130f7210 */ /* 0x000fe20000ffe4ff */
[----:B-1----:R-:W-:-:S05]  /*0680*/  IMAD R11, R16, R17, R25 ;  /* 0x00000011100b7224 */ /* 0x002fca00078e0219 */
[----:B------:R1:W-:Y:S04]  /*0690*/  STG.E desc[UR4][R2.64], R11 ;  /* 0x0000000b02007986 */ /* 0x0003e8000c101904 */
[----:B------:R-:W2:Y:S04]  /*06a0*/  LDG.E R20, desc[UR4][R14.64] ;  /* 0x000000040e147981 */ /* 0x000ea8000c1e1900 */
[----:B------:R-:W2:Y:S01]  /*06b0*/  LDG.E R21, desc[UR4][R4.64+0x14] ;  /* 0x0000140404157981 */ /* 0x000ea2000c1e1900 */
[----:B------:R-:W-:-:S05]  /*06c0*/  IADD3 R16, P1, PT, R10, R14, RZ ;  /* 0x0000000e0a107210 */ /* 0x000fca0007f3e0ff */
[----:B------:R-:W-:Y:S02]  /*06d0*/  IMAD.X R17, R8, 0x1, R15, P1 ;  /* 0x0000000108117824 */ /* 0x000fe400008e060f */
        /* <DEDUP_REMOVED lines=34> */
[----:B------:R-:W-:-:S04]  /*0900*/  IMAD.IADD R13, R10, 0x1, R13 ;  /* 0x000000010a0d7824 */ /* 0x000fc800078e020d */
        /* <DEDUP_REMOVED lines=14> */
[----:B------:R2:W-:Y:S04]  /*09f0*/  STG.E desc[UR4][R2.64], R21 ;  /* 0x0000001502007986 */ /* 0x0005e8000c101904 */
[----:B------:R-:W3:Y:S04]  /*0a00*/  LDG.E R18, desc[UR4][R14.64] ;  /* 0x000000040e127981 */ /* 0x000ee8000c1e1900 */
[----:B------:R-:W3:Y:S01]  /*0a10*/  LDG.E R19, desc[UR4][R4.64+0x38] ;  /* 0x0000380404137981 */ /* 0x000ee2000c1e1900 */
[----:B------:R-:W-:-:S05]  /*0a20*/  IADD3 R16, P1, PT, R10, R14, RZ ;  /* 0x0000000e0a107210 */ /* 0x000fca0007f3e0ff */
[----:B------:R-:W-:Y:S02]  /*0a30*/  IMAD.X R17, R8, 0x1, R15, P1 ;  /* 0x0000000108117824 */ /* 0x000fe400008e060f */
[----:B---3--:R-:W-:-:S05]  /*0a40*/  IMAD R19, R18, R19, R21 ;  /* 0x0000001312137224 */ /* 0x008fca00078e0215 */
[----:B------:R2:W-:Y:S04]  /*0a50*/  STG.E desc[UR4][R2.64], R19 ;  /* 0x0000001302007986 */ /* 0x0005e8000c101904 */
[----:B------:R-:W3:Y:S04]  /*0a60*/  LDG.E R16, desc[UR4][R16.64] ;  /* 0x0000000410107981 */ /* 0x000ee8000c1e1900 */
[----:B-1----:R1:W3:Y:S01]  /*0a70*/  LDG.E R11, desc[UR4][R4.64+0x3c] ;  /* 0x00003c04040b7981 */ /* 0x0022e2000c1e1900 */
[----:B------:R-:W-:-:S04]  /*0a80*/  IADD3 R9, PT, PT, R9, 0x10, RZ ;  /* 0x0000001009097810 */ /* 0x000fc80007ffe0ff */
[----:B------:R-:W-:Y:S02]  /*0a90*/  ISETP.GE.AND P1, PT, R9, R12, PT ;  /* 0x0000000c0900720c */ /* 0x000fe40003f26270 */
[----:B------:R-:W-:-:S04]  /*0aa0*/  IADD3 R6, P2, PT, R4, 0x40, RZ ;  /* 0x0000004004067810 */ /* 0x000fc80007f5e0ff */
[----:B------:R-:W-:Y:S01]  /*0ab0*/  IADD3.X R7, PT, PT, RZ, R5, RZ, P2, !PT ;  /* 0x00000005ff077210 */ /* 0x000fe200017fe4ff */
[----:B------:R-:W-:Y:S01]  /*0ac0*/  IMAD.IADD R13, R10, 0x1, R13 ;  /* 0x000000010a0d7824 */ /* 0x000fe200078e020d */
[----:B-1----:R-:W-:Y:S02]  /*0ad0*/  MOV R4, R6 ;  /* 0x0000000600047202 */ /* 0x002fe40000000f00 */
[----:B------:R-:W-:Y:S01]  /*0ae0*/  MOV R5, R7 ;  /* 0x0000000700057202 */ /* 0x000fe20000000f00 */
[----:B---3--:R-:W-:-:S05]  /*0af0*/  IMAD R11, R16, R11, R19 ;  /* 0x0000000b100b7224 */ /* 0x008fca00078e0213 */
[----:B------:R2:W-:Y:S01]  /*0b00*/  STG.E desc[UR4][R2.64], R11 ;  /* 0x0000000b02007986 */ /* 0x0005e2000c101904 */
[----:B------:R-:W-:Y:S05]  /*0b10*/  @!P1 BRA `(.L_x_5) ;  /* 0xfffffff800609947 */ /* 0x000fea000383ffff */
.L_x_4:
[----:B------:R-:W-:-:S05]  /*0b20*/  IMAD.IADD R6, R0, 0x1, -R9 ;  /* 0x0000000100067824 */ /* 0x000fca00078e0a09 */
[----:B------:R-:W-:-:S13]  /*0b30*/  ISETP.GT.AND P1, PT, R6, 0x4, PT ;  /* 0x000000040600780c */ /* 0x000fda0003f24270 */
[----:B------:R-:W-:Y:S05]  /*0b40*/  @!P1 BRA `(.L_x_6) ;  /* 0x0000000000dc9947 */ /* 0x000fea0003800000 */
[----:B------:R-:W2:Y:S01]  /*0b50*/  LDC.64 R6, c[0x0][0x388] ;  /* 0x0000e200ff067b82 */ /* 0x000ea20000000a00 */
[----:B------:R-:W1:Y:S01]  /*0b60*/  LDG.E R16, desc[UR4][R4.64] ;  /* 0x0000000404107981 */ /* 0x000e62000c1e1900 */
[----:B--2---:R-:W-:-:S05]  /*0b70*/  IMAD.WIDE R18, R13, 0x4, R6 ;  /* 0x000000040d127825 */ /* 0x004fca00078e0206 */
[----:B------:R-:W1:Y:S01]  /*0b80*/  LDG.E R12, desc[UR4][R18.64] ;  /* 0x00000004120c7981 */ /* 0x000e62000c1e1900 */
[----:B------:R-:W-:Y:S02]  /*0b90*/  SHF.R.S32.HI R8, RZ, 0x1f, R10 ;  /* 0x0000001fff087819 */ /* 0x000fe4000001140a */
        /* <DEDUP_REMOVED lines=33> */
[----:B------:R3:W-:Y:S04]  /*0db0*/  STG.E desc[UR4][R2.64], R19 ;  /* 0x0000001302007986 */ /* 0x0007e8000c101904 */
[----:B------:R-:W2:Y:S04]  /*0dc0*/  LDG.E R12, desc[UR4][R16.64] ;  /* 0x00000004100c7981 */ /* 0x000ea8000c1e1900 */
[----:B------:R-:W2:Y:S01]  /*0dd0*/  LDG.E R18, desc[UR4][R4.64+0x18] ;  /* 0x0000180404127981 */ /* 0x000ea2000c1e1900 */
[----:B------:R-:W-:-:S04]  /*0de0*/  IADD3 R6, P0, PT, R10, R16, RZ ;  /* 0x000000100a067210 */ /* 0x000fc80007f1e0ff */
[----:B------:R-:W-:Y:S01]  /*0df0*/  IADD3.X R7, PT, PT, R8, R17, RZ, P0, !PT ;  /* 0x0000001108077210 */ /* 0x000fe200007fe4ff */
[----:B--2---:R-:W-:-:S05]  /*0e00*/  IMAD R21, R12, R18, R19 ;  /* 0x000000120c157224 */ /* 0x004fca00078e0213 */
[----:B------:R3:W-:Y:S04]  /*0e10*/  STG.E desc[UR4][R2.64], R21 ;  /* 0x0000001502007986 */ /* 0x0007e8000c101904 */
[----:B------:R-:W2:Y:S04]  /*0e20*/  LDG.E R6, desc[UR4][R6.64] ;  /* 0x0000000406067981 */ /* 0x000ea8000c1e1900 */
[----:B-1----:R1:W2:Y:S01]  /*0e30*/  LDG.E R11, desc[UR4][R4.64+0x1c] ;  /* 0x00001c04040b7981 */ /* 0x0022a2000c1e1900 */
[----:B------:R-:W-:Y:S01]  /*0e40*/  IADD3 R8, P1, PT, R4, 0x20, RZ ;  /* 0x0000002004087810 */ /* 0x000fe20007f3e0ff */
[----:B------:R-:W-:Y:S01]  /*0e50*/  VIADD R9, R9, 0x8 ;  /* 0x0000000809097836 */ /* 0x000fe20000000000 */
[----:B------:R-:W-:-:S02]  /*0e60*/  PLOP3.LUT P0, PT, PT, PT, PT, 0x8, 0x80 ;  /* 0x000000000080781c */ /* 0x000fc40003f0e170 */
[----:B------:R-:W-:Y:S02]  /*0e70*/  IADD3 R13, PT, PT, R10, R13, RZ ;  /* 0x0000000d0a0d7210 */ /* 0x000fe40007ffe0ff */
[----:B-1----:R-:W-:Y:S02]  /*0e80*/  IADD3.X R5, PT, PT, RZ, R5, RZ, P1, !PT ;  /* 0x00000005ff057210 */ /* 0x002fe40000ffe4ff */
[----:B------:R-:W-:Y:S01]  /*0e90*/  MOV R4, R8 ;  /* 0x0000000800047202 */ /* 0x000fe20000000f00 */
[----:B--2---:R-:W-:-:S05]  /*0ea0*/  IMAD R11, R6, R11, R21 ;  /* 0x0000000b060b7224 */ /* 0x004fca00078e0215 */
[----:B------:R3:W-:Y:S02]  /*0eb0*/  STG.E desc[UR4][R2.64], R11 ;  /* 0x0000000b02007986 */ /* 0x0007e4000c101904 */
.L_x_6:
[----:B------:R-:W-:-:S13]  /*0ec0*/  ISETP.LT.OR P0, PT, R9, R0, P0 ;  /* 0x000000000900720c */ /* 0x000fda0000701670 */
[----:B------:R-:W-:Y:S05]  /*0ed0*/  @!P0 EXIT ;  /* 0x000000000000894d */ /* 0x000fea0003800000 */
[----:B------:R-:W4:Y:S01]  /*0ee0*/  LDC.64 R6, c[0x0][0x388] ;  /* 0x0000e200ff067b82 */ /* 0x000f220000000a00 */
[----:B------:R-:W5:Y:S01]  /*0ef0*/  LDG.E R12, desc[UR4][R4.64] ;  /* 0x00000004040c7981 */ /* 0x000f62000c1e1900 */
[----:B----4-:R-:W-:-:S05]  /*0f00*/  IMAD.WIDE R6, R13, 0x4, R6 ;  /* 0x000000040d067825 */ /* 0x010fca00078e0206 */
[----:B------:R-:W5:Y:S01]  /*0f10*/  LDG.E R0, desc[UR4][R6.64] ;  /* 0x0000000406007981 */ /* 0x000f62000c1e1900 */
[----:B--23--:R-:W-:Y:S02]  /*0f20*/  SHF.R.S32.HI R19, RZ, 0x1f, R10 ;  /* 0x0000001fff137819 */ /* 0x00cfe4000001140a */
[----:B------:R-:W-:-:S05]  /*0f30*/  IADD3 R8, P0, PT, R10, R6, RZ ;  /* 0x000000060a087210 */ /* 0x000fca0007f1e0ff */
[----:B------:R-:W-:Y:S02]  /*0f40*/  IMAD.X R9, R7, 0x1, R19, P0 ;  /* 0x0000000107097824 */ /* 0x000fe400000e0613 */
[----:B-----5:R-:W-:-:S05]  /*0f50*/  IMAD R15, R0, R12, R11 ;  /* 0x0000000c000f7224 */ /* 0x020fca00078e020b */
[----:B------:R-:W-:Y:S04]  /*0f60*/  STG.E desc[UR4][R2.64], R15 ;  /* 0x0000000f02007986 */ /* 0x000fe8000c101904 */
[----:B------:R-:W2:Y:S04]  /*0f70*/  LDG.E R0, desc[UR4][R8.64] ;  /* 0x0000000408007981 */ /* 0x000ea8000c1e1900 */
[----:B-1----:R-:W2:Y:S01]  /*0f80*/  LDG.E R11, desc[UR4][R4.64+0x4] ;  /* 0x00000404040b7981 */ /* 0x002ea2000c1e1900 */
[----:B------:R-:W-:-:S04]  /*0f90*/  IADD3 R12, P0, PT, R10, R8, RZ ;  /* 0x000000080a0c7210 */ /* 0x000fc80007f1e0ff */
[----:B------:R-:W-:Y:S01]  /*0fa0*/  IADD3.X R13, PT, PT, R19, R9, RZ, P0, !PT ;  /* 0x00000009130d7210 */ /* 0x000fe200007fe4ff */
[----:B--2---:R-:W-:-:S05]  /*0fb0*/  IMAD R17, R0, R11, R15 ;  /* 0x0000000b00117224 */ /* 0x004fca00078e020f */
[----:B------:R-:W-:Y:S04]  /*0fc0*/  STG.E desc[UR4][R2.64], R17 ;  /* 0x0000001102007986 */ /* 0x000fe8000c101904 */
[----:B------:R-:W2:Y:S04]  /*0fd0*/  LDG.E R0, desc[UR4][R12.64] ;  /* 0x000000040c007981 */ /* 0x000ea8000c1e1900 */
[----:B------:R-:W2:Y:S01]  /*0fe0*/  LDG.E R6, desc[UR4][R4.64+0x8] ;  /* 0x0000080404067981 */ /* 0x000ea2000c1e1900 */
[----:B------:R-:W-:-:S04]  /*0ff0*/  IADD3 R10, P0, PT, R10, R12, RZ ;  /* 0x0000000c0a0a7210 */ /* 0x000fc80007f1e0ff */
[----:B------:R-:W-:Y:S01]  /*1000*/  IADD3.X R11, PT, PT, R19, R13, RZ, P0, !PT ;  /* 0x0000000d130b7210 */ /* 0x000fe200007fe4ff */
[----:B--2---:R-:W-:-:S05]  /*1010*/  IMAD R7, R0, R6, R17 ;  /* 0x0000000600077224 */ /* 0x004fca00078e0211 */
[----:B------:R-:W-:Y:S04]  /*1020*/  STG.E desc[UR4][R2.64], R7 ;  /* 0x0000000702007986 */ /* 0x000fe8000c101904 */
[----:B------:R-:W2:Y:S04]  /*1030*/  LDG.E R10, desc[UR4][R10.64] ;  /* 0x000000040a0a7981 */ /* 0x000ea8000c1e1900 */
[----:B------:R-:W2:Y:S02]  /*1040*/  LDG.E R0, desc[UR4][R4.64+0xc] ;  /* 0x00000c0404007981 */ /* 0x000ea4000c1e1900 */
[----:B--2---:R-:W-:-:S05]  /*1050*/  IMAD R9, R10, R0, R7 ;  /* 0x000000000a097224 */ /* 0x004fca00078e0207 */
[----:B------:R-:W-:Y:S01]  /*1060*/  STG.E desc[UR4][R2.64], R9 ;  /* 0x0000000902007986 */ /* 0x000fe2000c101904 */
[----:B------:R-:W-:Y:S05]  /*1070*/  EXIT ;  /* 0x000000000000794d */ /* 0x000fea0003800000 */
.L_x_7:
[----:B------:R-:W-:-:S00]  /*1080*/  BRA `(.L_x_7) ;  /* 0xfffffffc00fc7947 */ /* 0x000fc0000383ffff */
[----:B------:R-:W-:-:S00]  /*1090*/  NOP ;  /* 0x0000000000007918 */ /* 0x000fc00000000000 */
        /* <DEDUP_REMOVED lines=14> */
.L_x_8:


//--------------------- .nv.shared.reserved.0     --------------------------
	.section	.nv.shared.reserved.0,"aw",@nobits
	.weak		__nv_reservedSMEM_offset_0_alias
	.size		__nv_reservedSMEM_offset_0_alias, 0, 64
	.other		__nv_reservedSMEM_offset_0_alias,@"STO_CUDA_RESERVED_SHARED STV_DEFAULT"
__nv_reservedSMEM_offset_0_alias:
	.zero		0
	.zero		64


//--------------------- .nv.constant0._Z9matrixMulPKiS0_Pii --------------------------
	.section	.nv.constant0._Z9matrixMulPKiS0_Pii,"a",@progbits
	.sectionflags	@""
	.align	4
.nv.constant0._Z9matrixMulPKiS0_Pii:
	.zero		924


//--------------------- SYMBOLS --------------------------

	.type		.nv.reservedSmem.offset0,@object
	.size		.nv.reservedSmem.offset0,0x4
